//
// Generated by NVIDIA NVVM Compiler
//
// Compiler Build ID: CL-36424714
// Cuda compilation tools, release 13.0, V13.0.88
// Based on NVVM 20.0.0
//

.version 9.0
.target sm_100
.address_size 64

	// .globl	_Z18MulMatrixAndVectorPiS_S_iii
// Part_v has been demoted
// c has been demoted

.visible .entry _Z18MulMatrixAndVectorPiS_S_iii(
	.param .u64 .ptr .align 1 _Z18MulMatrixAndVectorPiS_S_iii_param_0,
	.param .u64 .ptr .align 1 _Z18MulMatrixAndVectorPiS_S_iii_param_1,
	.param .u64 .ptr .align 1 _Z18MulMatrixAndVectorPiS_S_iii_param_2,
	.param .u32 _Z18MulMatrixAndVectorPiS_S_iii_param_3,
	.param .u32 _Z18MulMatrixAndVectorPiS_S_iii_param_4,
	.param .u32 _Z18MulMatrixAndVectorPiS_S_iii_param_5
)
{
	.reg .pred 	%p<15>;
	.reg .b32 	%r<200>;
	.reg .b64 	%rd<75>;
	// demoted variable
	.shared .align 4 .b8 Part_v[512];
	// demoted variable
	.shared .align 4 .b8 c[512];
	ld.param.u64 	%rd4, [_Z18MulMatrixAndVectorPiS_S_iii_param_0];
	ld.param.u64 	%rd5, [_Z18MulMatrixAndVectorPiS_S_iii_param_1];
	ld.param.u64 	%rd6, [_Z18MulMatrixAndVectorPiS_S_iii_param_2];
	ld.param.u32 	%r41, [_Z18MulMatrixAndVectorPiS_S_iii_param_3];
	ld.param.u32 	%r42, [_Z18MulMatrixAndVectorPiS_S_iii_param_4];
	ld.param.u32 	%r43, [_Z18MulMatrixAndVectorPiS_S_iii_param_5];
	cvta.to.global.u64 	%rd7, %rd4;
	cvta.to.global.u64 	%rd1, %rd5;
	cvta.to.global.u64 	%rd2, %rd6;
	mov.u32 	%r1, %tid.x;
	mov.u32 	%r44, %ctaid.x;
	mov.u32 	%r2, %ntid.x;
	mad.lo.s32 	%r3, %r44, %r2, %r1;
	mul.lo.s32 	%r45, %r43, %r3;
	cvt.s64.s32 	%rd8, %r45;
	add.s64 	%rd3, %rd7, %rd8;
	shl.b32 	%r46, %r1, 2;
	mov.u32 	%r47, c;
	add.s32 	%r4, %r47, %r46;
	mov.b32 	%r48, 0;
	st.shared.u32 	[%r4], %r48;
	bar.sync 	0;
	div.u32 	%r5, %r41, %r2;
	setp.eq.s32 	%p1, %r5, -1;
	@%p1 bra 	$L__BB0_20;
	mov.u32 	%r51, Part_v;
	add.s32 	%r6, %r51, %r46;
	and.b32  	%r7, %r2, 15;
	add.s32 	%r8, %r7, -1;
	and.b32  	%r9, %r2, 7;
	add.s32 	%r10, %r9, -1;
	and.b32  	%r11, %r2, 2032;
	and.b32  	%r12, %r2, 3;
	mov.b32 	%r187, 0;
$L__BB0_2:
	mul.lo.s32 	%r14, %r187, %r2;
	add.s32 	%r15, %r14, %r1;
	setp.ge.s32 	%p2, %r15, %r41;
	@%p2 bra 	$L__BB0_4;
	mul.wide.s32 	%rd9, %r15, 4;
	add.s64 	%rd10, %rd1, %rd9;
	ld.global.u32 	%r52, [%rd10];
	st.shared.u32 	[%r6], %r52;
$L__BB0_4:
	setp.ge.s32 	%p3, %r3, %r42;
	bar.sync 	0;
	@%p3 bra 	$L__BB0_19;
	setp.lt.u32 	%p4, %r2, 16;
	ld.shared.u32 	%r199, [%r4];
	mov.b32 	%r195, 0;
	@%p4 bra 	$L__BB0_8;
	mov.b32 	%r189, 0;
$L__BB0_7:
	.pragma "nounroll";
	shl.b32 	%r56, %r189, 2;
	add.s32 	%r58, %r51, %r56;
	ld.shared.u32 	%r59, [%r58];
	add.s32 	%r60, %r189, %r14;
	mul.wide.u32 	%rd11, %r60, 4;
	add.s64 	%rd12, %rd3, %rd11;
	ld.global.u32 	%r61, [%rd12];
	mad.lo.s32 	%r62, %r61, %r59, %r199;
	ld.shared.u32 	%r63, [%r58+4];
	add.s32 	%r64, %r60, 1;
	mul.wide.u32 	%rd13, %r64, 4;
	add.s64 	%rd14, %rd3, %rd13;
	ld.global.u32 	%r65, [%rd14];
	mad.lo.s32 	%r66, %r65, %r63, %r62;
	ld.shared.u32 	%r67, [%r58+8];
	add.s32 	%r68, %r60, 2;
	mul.wide.u32 	%rd15, %r68, 4;
	add.s64 	%rd16, %rd3, %rd15;
	ld.global.u32 	%r69, [%rd16];
	mad.lo.s32 	%r70, %r69, %r67, %r66;
	ld.shared.u32 	%r71, [%r58+12];
	add.s32 	%r72, %r60, 3;
	mul.wide.u32 	%rd17, %r72, 4;
	add.s64 	%rd18, %rd3, %rd17;
	ld.global.u32 	%r73, [%rd18];
	mad.lo.s32 	%r74, %r73, %r71, %r70;
	ld.shared.u32 	%r75, [%r58+16];
	add.s32 	%r76, %r60, 4;
	mul.wide.u32 	%rd19, %r76, 4;
	add.s64 	%rd20, %rd3, %rd19;
	ld.global.u32 	%r77, [%rd20];
	mad.lo.s32 	%r78, %r77, %r75, %r74;
	ld.shared.u32 	%r79, [%r58+20];
	add.s32 	%r80, %r60, 5;
	mul.wide.u32 	%rd21, %r80, 4;
	add.s64 	%rd22, %rd3, %rd21;
	ld.global.u32 	%r81, [%rd22];
	mad.lo.s32 	%r82, %r81, %r79, %r78;
	ld.shared.u32 	%r83, [%r58+24];
	add.s32 	%r84, %r60, 6;
	mul.wide.u32 	%rd23, %r84, 4;
	add.s64 	%rd24, %rd3, %rd23;
	ld.global.u32 	%r85, [%rd24];
	mad.lo.s32 	%r86, %r85, %r83, %r82;
	ld.shared.u32 	%r87, [%r58+28];
	add.s32 	%r88, %r60, 7;
	mul.wide.u32 	%rd25, %r88, 4;
	add.s64 	%rd26, %rd3, %rd25;
	ld.global.u32 	%r89, [%rd26];
	mad.lo.s32 	%r90, %r89, %r87, %r86;
	ld.shared.u32 	%r91, [%r58+32];
	add.s32 	%r92, %r60, 8;
	mul.wide.u32 	%rd27, %r92, 4;
	add.s64 	%rd28, %rd3, %rd27;
	ld.global.u32 	%r93, [%rd28];
	mad.lo.s32 	%r94, %r93, %r91, %r90;
	ld.shared.u32 	%r95, [%r58+36];
	add.s32 	%r96, %r60, 9;
	mul.wide.u32 	%rd29, %r96, 4;
	add.s64 	%rd30, %rd3, %rd29;
	ld.global.u32 	%r97, [%rd30];
	mad.lo.s32 	%r98, %r97, %r95, %r94;
	ld.shared.u32 	%r99, [%r58+40];
	add.s32 	%r100, %r60, 10;
	mul.wide.u32 	%rd31, %r100, 4;
	add.s64 	%rd32, %rd3, %rd31;
	ld.global.u32 	%r101, [%rd32];
	mad.lo.s32 	%r102, %r101, %r99, %r98;
	ld.shared.u32 	%r103, [%r58+44];
	add.s32 	%r104, %r60, 11;
	mul.wide.u32 	%rd33, %r104, 4;
	add.s64 	%rd34, %rd3, %rd33;
	ld.global.u32 	%r105, [%rd34];
	mad.lo.s32 	%r106, %r105, %r103, %r102;
	ld.shared.u32 	%r107, [%r58+48];
	add.s32 	%r108, %r60, 12;
	mul.wide.u32 	%rd35, %r108, 4;
	add.s64 	%rd36, %rd3, %rd35;
	ld.global.u32 	%r109, [%rd36];
	mad.lo.s32 	%r110, %r109, %r107, %r106;
	ld.shared.u32 	%r111, [%r58+52];
	add.s32 	%r112, %r60, 13;
	mul.wide.u32 	%rd37, %r112, 4;
	add.s64 	%rd38, %rd3, %rd37;
	ld.global.u32 	%r113, [%rd38];
	mad.lo.s32 	%r114, %r113, %r111, %r110;
	ld.shared.u32 	%r115, [%r58+56];
	add.s32 	%r116, %r60, 14;
	mul.wide.u32 	%rd39, %r116, 4;
	add.s64 	%rd40, %rd3, %rd39;
	ld.global.u32 	%r117, [%rd40];
	mad.lo.s32 	%r118, %r117, %r115, %r114;
	ld.shared.u32 	%r119, [%r58+60];
	add.s32 	%r120, %r60, 15;
	mul.wide.u32 	%rd41, %r120, 4;
	add.s64 	%rd42, %rd3, %rd41;
	ld.global.u32 	%r121, [%rd42];
	mad.lo.s32 	%r199, %r121, %r119, %r118;
	add.s32 	%r189, %r189, 16;
	setp.ne.s32 	%p5, %r189, %r11;
	mov.u32 	%r195, %r11;
	@%p5 bra 	$L__BB0_7;
$L__BB0_8:
	setp.eq.s32 	%p6, %r7, 0;
	@%p6 bra 	$L__BB0_18;
	setp.lt.u32 	%p7, %r8, 7;
	@%p7 bra 	$L__BB0_11;
	shl.b32 	%r123, %r195, 2;
	add.s32 	%r125, %r51, %r123;
	ld.shared.u32 	%r126, [%r125];
	add.s32 	%r127, %r195, %r14;
	mul.wide.u32 	%rd43, %r127, 4;
	add.s64 	%rd44, %rd3, %rd43;
	ld.global.u32 	%r128, [%rd44];
	mad.lo.s32 	%r129, %r128, %r126, %r199;
	ld.shared.u32 	%r130, [%r125+4];
	add.s32 	%r131, %r127, 1;
	mul.wide.u32 	%rd45, %r131, 4;
	add.s64 	%rd46, %rd3, %rd45;
	ld.global.u32 	%r132, [%rd46];
	mad.lo.s32 	%r133, %r132, %r130, %r129;
	ld.shared.u32 	%r134, [%r125+8];
	add.s32 	%r135, %r127, 2;
	mul.wide.u32 	%rd47, %r135, 4;
	add.s64 	%rd48, %rd3, %rd47;
	ld.global.u32 	%r136, [%rd48];
	mad.lo.s32 	%r137, %r136, %r134, %r133;
	ld.shared.u32 	%r138, [%r125+12];
	add.s32 	%r139, %r127, 3;
	mul.wide.u32 	%rd49, %r139, 4;
	add.s64 	%rd50, %rd3, %rd49;
	ld.global.u32 	%r140, [%rd50];
	mad.lo.s32 	%r141, %r140, %r138, %r137;
	ld.shared.u32 	%r142, [%r125+16];
	add.s32 	%r143, %r127, 4;
	mul.wide.u32 	%rd51, %r143, 4;
	add.s64 	%rd52, %rd3, %rd51;
	ld.global.u32 	%r144, [%rd52];
	mad.lo.s32 	%r145, %r144, %r142, %r141;
	ld.shared.u32 	%r146, [%r125+20];
	add.s32 	%r147, %r127, 5;
	mul.wide.u32 	%rd53, %r147, 4;
	add.s64 	%rd54, %rd3, %rd53;
	ld.global.u32 	%r148, [%rd54];
	mad.lo.s32 	%r149, %r148, %r146, %r145;
	ld.shared.u32 	%r150, [%r125+24];
	add.s32 	%r151, %r127, 6;
	mul.wide.u32 	%rd55, %r151, 4;
	add.s64 	%rd56, %rd3, %rd55;
	ld.global.u32 	%r152, [%rd56];
	mad.lo.s32 	%r153, %r152, %r150, %r149;
	ld.shared.u32 	%r154, [%r125+28];
	add.s32 	%r155, %r127, 7;
	mul.wide.u32 	%rd57, %r155, 4;
	add.s64 	%rd58, %rd3, %rd57;
	ld.global.u32 	%r156, [%rd58];
	mad.lo.s32 	%r199, %r156, %r154, %r153;
	add.s32 	%r195, %r195, 8;
$L__BB0_11:
	setp.eq.s32 	%p8, %r9, 0;
	@%p8 bra 	$L__BB0_18;
	setp.lt.u32 	%p9, %r10, 3;
	@%p9 bra 	$L__BB0_14;
	shl.b32 	%r158, %r195, 2;
	add.s32 	%r160, %r51, %r158;
	ld.shared.u32 	%r161, [%r160];
	add.s32 	%r162, %r195, %r14;
	mul.wide.u32 	%rd59, %r162, 4;
	add.s64 	%rd60, %rd3, %rd59;
	ld.global.u32 	%r163, [%rd60];
	mad.lo.s32 	%r164, %r163, %r161, %r199;
	ld.shared.u32 	%r165, [%r160+4];
	add.s32 	%r166, %r162, 1;
	mul.wide.u32 	%rd61, %r166, 4;
	add.s64 	%rd62, %rd3, %rd61;
	ld.global.u32 	%r167, [%rd62];
	mad.lo.s32 	%r168, %r167, %r165, %r164;
	ld.shared.u32 	%r169, [%r160+8];
	add.s32 	%r170, %r162, 2;
	mul.wide.u32 	%rd63, %r170, 4;
	add.s64 	%rd64, %rd3, %rd63;
	ld.global.u32 	%r171, [%rd64];
	mad.lo.s32 	%r172, %r171, %r169, %r168;
	ld.shared.u32 	%r173, [%r160+12];
	add.s32 	%r174, %r162, 3;
	mul.wide.u32 	%rd65, %r174, 4;
	add.s64 	%rd66, %rd3, %rd65;
	ld.global.u32 	%r175, [%rd66];
	mad.lo.s32 	%r199, %r175, %r173, %r172;
	add.s32 	%r195, %r195, 4;
$L__BB0_14:
	setp.eq.s32 	%p10, %r12, 0;
	@%p10 bra 	$L__BB0_18;
	setp.eq.s32 	%p11, %r12, 1;
	shl.b32 	%r176, %r195, 2;
	add.s32 	%r34, %r51, %r176;
	ld.shared.u32 	%r178, [%r34];
	add.s32 	%r35, %r195, %r14;
	mul.wide.u32 	%rd67, %r35, 4;
	add.s64 	%rd68, %rd3, %rd67;
	ld.global.u32 	%r179, [%rd68];
	mad.lo.s32 	%r199, %r179, %r178, %r199;
	@%p11 bra 	$L__BB0_18;
	setp.eq.s32 	%p12, %r12, 2;
	ld.shared.u32 	%r180, [%r34+4];
	add.s32 	%r181, %r35, 1;
	mul.wide.u32 	%rd69, %r181, 4;
	add.s64 	%rd70, %rd3, %rd69;
	ld.global.u32 	%r182, [%rd70];
	mad.lo.s32 	%r199, %r182, %r180, %r199;
	@%p12 bra 	$L__BB0_18;
	ld.shared.u32 	%r183, [%r34+8];
	add.s32 	%r184, %r35, 2;
	mul.wide.u32 	%rd71, %r184, 4;
	add.s64 	%rd72, %rd3, %rd71;
	ld.global.u32 	%r185, [%rd72];
	mad.lo.s32 	%r199, %r185, %r183, %r199;
$L__BB0_18:
	st.shared.u32 	[%r4], %r199;
$L__BB0_19:
	bar.sync 	0;
	add.s32 	%r40, %r187, 1;
	setp.ne.s32 	%p13, %r187, %r5;
	mov.u32 	%r187, %r40;
	@%p13 bra 	$L__BB0_2;
$L__BB0_20:
	setp.ge.s32 	%p14, %r3, %r42;
	@%p14 bra 	$L__BB0_22;
	ld.shared.u32 	%r186, [%r4];
	mul.wide.s32 	%rd73, %r3, 4;
	add.s64 	%rd74, %rd2, %rd73;
	st.global.u32 	[%rd74], %r186;
$L__BB0_22:
	bar.sync 	0;
	ret;

}


// ===== COMPILED SASS (sm_100) =====

	.target	sm_100

	.elftype	@"ET_EXEC"


//--------------------- .note.nv.tkinfo           --------------------------
	.section	.note.nv.tkinfo,"",@"SHT_NOTE"
	.sectionflags	@"SHF_NOTE_NV_TKINFO"
	.tkinfo
        /*0018*/ 	.word	0x00000002
        /*0030*/ 	.string	""
        /*0030*/ 	.string	"ptxas"
        /*0030*/ 	.string	"Cuda compilation tools, release 13.0, V13.0.88"
        /*0030*/ 	.string	"Build cuda_13.0.r13.0/compiler.36424714_0"
        /*0030*/ 	.string	"-arch sm_100 -m 64 "



//--------------------- .note.nv.cuinfo           --------------------------
	.section	.note.nv.cuinfo,"",@"SHT_NOTE"
	.sectionflags	@"SHF_NOTE_NV_CUINFO"
        /*0018*/ 	.short	0x0002
        /*001a*/ 	.short	0x0064
        /*001c*/ 	.short	0x0082
	.zero		2


//--------------------- .nv.info                  --------------------------
	.section	.nv.info,"",@"SHT_CUDA_INFO"
	.align	4


	//----- nvinfo : EIATTR_REGCOUNT
	.align		4
        /*0000*/ 	.byte	0x04, 0x2f
        /*0002*/ 	.short	(.L_1 - .L_0)
	.align		4
.L_0:
        /*0004*/ 	.word	index@(_Z18MulMatrixAndVectorPiS_S_iii)
        /*0008*/ 	.word	0x00000020


	//----- nvinfo : EIATTR_FRAME_SIZE
	.align		4
.L_1:
        /*000c*/ 	.byte	0x04, 0x11
        /*000e*/ 	.short	(.L_3 - .L_2)
	.align		4
.L_2:
        /*0010*/ 	.word	index@(_Z18MulMatrixAndVectorPiS_S_iii)
        /*0014*/ 	.word	0x00000000


	//----- nvinfo : EIATTR_MIN_STACK_SIZE
	.align		4
.L_3:
        /*0018*/ 	.byte	0x04, 0x12
        /*001a*/ 	.short	(.L_5 - .L_4)
	.align		4
.L_4:
        /*001c*/ 	.word	index@(_Z18MulMatrixAndVectorPiS_S_iii)
        /*0020*/ 	.word	0x00000000
.L_5:


//--------------------- .nv.compat                --------------------------
	.section	.nv.compat,"",@"SHT_CUDA_COMPAT_INFO"
	.align	4
        /*0000*/ 	.byte	0x02, 0x09, 0x00, 0x00, 0x02, 0x02, 0x01, 0x00, 0x02, 0x05, 0x05, 0x00, 0x03, 0x07, 0x01, 0x01
        /*0010*/ 	.byte	0x02, 0x03, 0x00, 0x00, 0x02, 0x06, 0x01, 0x00, 0x04, 0x0b, 0x08, 0x00, 0x09, 0x00, 0x00, 0x00
        /*0020*/ 	.byte	0x00, 0x00, 0x00, 0x00


//--------------------- .nv.info._Z18MulMatrixAndVectorPiS_S_iii --------------------------
	.section	.nv.info._Z18MulMatrixAndVectorPiS_S_iii,"",@"SHT_CUDA_INFO"
	.sectionflags	@""
	.align	4


	//----- nvinfo : EIATTR_CUDA_API_VERSION
	.align		4
        /*0000*/ 	.byte	0x04, 0x37
        /*0002*/ 	.short	(.L_7 - .L_6)
.L_6:
        /*0004*/ 	.word	0x00000082


	//----- nvinfo : EIATTR_KPARAM_INFO
	.align		4
.L_7:
        /*0008*/ 	.byte	0x04, 0x17
        /*000a*/ 	.short	(.L_9 - .L_8)
.L_8:
        /*000c*/ 	.word	0x00000000
        /*0010*/ 	.short	0x0005
        /*0012*/ 	.short	0x0020
        /*0014*/ 	.byte	0x00, 0xf0, 0x11, 0x00


	//----- nvinfo : EIATTR_KPARAM_INFO
	.align		4
.L_9:
        /*0018*/ 	.byte	0x04, 0x17
        /*001a*/ 	.short	(.L_11 - .L_10)
.L_10:
        /*001c*/ 	.word	0x00000000
        /*0020*/ 	.short	0x0004
        /*0022*/ 	.short	0x001c
        /*0024*/ 	.byte	0x00, 0xf0, 0x11, 0x00


	//----- nvinfo : EIATTR_KPARAM_INFO
	.align		4
.L_11:
        /*0028*/ 	.byte	0x04, 0x17
        /*002a*/ 	.short	(.L_13 - .L_12)
.L_12:
        /*002c*/ 	.word	0x00000000
        /*0030*/ 	.short	0x0003
        /*0032*/ 	.short	0x0018
        /*0034*/ 	.byte	0x00, 0xf0, 0x11, 0x00


	//----- nvinfo : EIATTR_KPARAM_INFO
	.align		4
.L_13:
        /*0038*/ 	.byte	0x04, 0x17
        /*003a*/ 	.short	(.L_15 - .L_14)
.L_14:
        /*003c*/ 	.word	0x00000000
        /*0040*/ 	.short	0x0002
        /*0042*/ 	.short	0x0010
        /*0044*/ 	.byte	0x00, 0xf5, 0x21, 0x00


	//----- nvinfo : EIATTR_KPARAM_INFO
	.align		4
.L_15:
        /*0048*/ 	.byte	0x04, 0x17
        /*004a*/ 	.short	(.L_17 - .L_16)
.L_16:
        /*004c*/ 	.word	0x00000000
        /*0050*/ 	.short	0x0001
        /*0052*/ 	.short	0x0008
        /*0054*/ 	.byte	0x00, 0xf5, 0x21, 0x00


	//----- nvinfo : EIATTR_KPARAM_INFO
	.align		4
.L_17:
        /*0058*/ 	.byte	0x04, 0x17
        /*005a*/ 	.short	(.L_19 - .L_18)
.L_18:
        /*005c*/ 	.word	0x00000000
        /*0060*/ 	.short	0x0000
        /*0062*/ 	.short	0x0000
        /*0064*/ 	.byte	0x00, 0xf5, 0x21, 0x00


	//----- nvinfo : EIATTR_SPARSE_MMA_MASK
	.align		4
.L_19:
        /*0068*/ 	.byte	0x03, 0x50
        /*006a*/ 	.short	0x0000


	//----- nvinfo : EIATTR_MAXREG_COUNT
	.align		4
        /*006c*/ 	.byte	0x03, 0x1b
        /*006e*/ 	.short	0x00ff


	//----- nvinfo : EIATTR_NUM_BARRIERS
	.align		4
        /*0070*/ 	.byte	0x02, 0x4c
        /*0072*/ 	.byte	0x01
	.zero		1


	//----- nvinfo : EIATTR_MERCURY_ISA_VERSION
	.align		4
        /*0074*/ 	.byte	0x03, 0x5f
        /*0076*/ 	.short	0x0101


	//----- nvinfo : EIATTR_UNUSED_LOAD_BYTE_OFFSET
	.align		4
        /*0078*/ 	.byte	0x04, 0x44
        /*007a*/ 	.short	(.L_21 - .L_20)


	//   ....[0]....
.L_20:
        /*007c*/ 	.word	0x00000d30
        /*0080*/ 	.word	0x00000fff


	//----- nvinfo : EIATTR_VRC_CTA_INIT_COUNT
	.align		4
.L_21:
        /*0084*/ 	.byte	0x02, 0x4a
	.zero		1
	.zero		1


	//----- nvinfo : EIATTR_EXIT_INSTR_OFFSETS
	.align		4
        /*0088*/ 	.byte	0x04, 0x1c
        /*008a*/ 	.short	(.L_23 - .L_22)


	//   ....[0]....
.L_22:
        /*008c*/ 	.word	0x00000ea0


	//----- nvinfo : EIATTR_CRS_STACK_SIZE
	.align		4
.L_23:
        /*0090*/ 	.byte	0x04, 0x1e
        /*0092*/ 	.short	(.L_25 - .L_24)
.L_24:
        /*0094*/ 	.word	0x00000000


	//----- nvinfo : EIATTR_CBANK_PARAM_SIZE
	.align		4
.L_25:
        /*0098*/ 	.byte	0x03, 0x19
        /*009a*/ 	.short	0x0024


	//----- nvinfo : EIATTR_PARAM_CBANK
	.align		4
        /*009c*/ 	.byte	0x04, 0x0a
        /*009e*/ 	.short	(.L_27 - .L_26)
	.align		4
.L_26:
        /*00a0*/ 	.word	index@(.nv.constant0._Z18MulMatrixAndVectorPiS_S_iii)
        /*00a4*/ 	.short	0x0380
        /*00a6*/ 	.short	0x0024


	//----- nvinfo : EIATTR_SW_WAR
	.align		4
.L_27:
        /*00a8*/ 	.byte	0x04, 0x36
        /*00aa*/ 	.short	(.L_29 - .L_28)
.L_28:
        /*00ac*/ 	.word	0x00000008
.L_29:


//--------------------- .nv.callgraph             --------------------------
	.section	.nv.callgraph,"",@"SHT_CUDA_CALLGRAPH"
	.align	4
	.sectionentsize	8
	.align		4
        /*0000*/ 	.word	0x00000000
	.align		4
        /*0004*/ 	.word	0xffffffff
	.align		4
        /*0008*/ 	.word	0x00000000
	.align		4
        /*000c*/ 	.word	0xfffffffe
	.align		4
        /*0010*/ 	.word	0x00000000
	.align		4
        /*0014*/ 	.word	0xfffffffd
	.align		4
        /*0018*/ 	.word	0x00000000
	.align		4
        /*001c*/ 	.word	0xfffffffc


//--------------------- .text._Z18MulMatrixAndVectorPiS_S_iii --------------------------
	.section	.text._Z18MulMatrixAndVectorPiS_S_iii,"ax",@progbits
	.align	128
        .global         _Z18MulMatrixAndVectorPiS_S_iii
        .type           _Z18MulMatrixAndVectorPiS_S_iii,@function
        .size           _Z18MulMatrixAndVectorPiS_S_iii,(.L_x_10 - _Z18MulMatrixAndVectorPiS_S_iii)
        .other          _Z18MulMatrixAndVectorPiS_S_iii,@"STO_CUDA_ENTRY STV_DEFAULT"
_Z18MulMatrixAndVectorPiS_S_iii:
.text._Z18MulMatrixAndVectorPiS_S_iii:
[----:B------:R-:W-:Y:S08]  /*0000*/  LDC R1, c[0x0][0x37c] ;  /* 0x0000df00ff017b82 */ /* 0x000ff00000000800 */
[----:B------:R-:W0:Y:S01]  /*0010*/  LDC R0, c[0x0][0x360] ;  /* 0x0000d800ff007b82 */ /* 0x000e220000000800 */
[----:B------:R-:W1:Y:S01]  /*0020*/  LDCU UR4, c[0x0][0x398] ;  /* 0x00007300ff0477ac */ /* 0x000e620008000800 */
[----:B------:R-:W2:Y:S01]  /*0030*/  S2R R9, SR_CgaCtaId ;  /* 0x0000000000097919 */ /* 0x000ea20000008800 */
[----:B------:R-:W-:Y:S01]  /*0040*/  MOV R18, 0x400 ;  /* 0x0000040000127802 */ /* 0x000fe20000000f00 */
[----:B------:R-:W3:Y:S01]  /*0050*/  LDCU UR5, c[0x0][0x3a0] ;  /* 0x00007400ff0577ac */ /* 0x000ee20008000800 */
[----:B------:R-:W4:Y:S01]  /*0060*/  LDCU.64 UR6, c[0x0][0x380] ;  /* 0x00007000ff0677ac */ /* 0x000f220008000a00 */
[----:B0-----:R-:W0:Y:S01]  /*0070*/  I2F.U32.RP R4, R0 ;  /* 0x0000000000047306 */ /* 0x001e220000209000 */
[----:B------:R-:W-:-:S07]  /*0080*/  ISETP.NE.U32.AND P2, PT, R0, RZ, PT ;  /* 0x000000ff0000720c */ /* 0x000fce0003f45070 */
[----:B0-----:R-:W0:Y:S02]  /*0090*/  MUFU.RCP R4, R4 ;  /* 0x0000000400047308 */ /* 0x001e240000001000 */
[----:B0-----:R-:W-:-:S06]  /*00a0*/  IADD3 R2, PT, PT, R4, 0xffffffe, RZ ;  /* 0x0ffffffe04027810 */ /* 0x001fcc0007ffe0ff */
[----:B------:R0:W5:Y:S02]  /*00b0*/  F2I.FTZ.U32.TRUNC.NTZ R3, R2 ;  /* 0x0000000200037305 */ /* 0x000164000021f000 */
[----:B0-----:R-:W-:Y:S01]  /*00c0*/  HFMA2 R2, -RZ, RZ, 0, 0 ;  /* 0x00000000ff027431 */ /* 0x001fe200000001ff */
[----:B-----5:R-:W-:-:S05]  /*00d0*/  IADD3 R5, PT, PT, RZ, -R3, RZ ;  /* 0x80000003ff057210 */ /* 0x020fca0007ffe0ff */
[----:B------:R-:W-:-:S04]  /*00e0*/  IMAD R5, R5, R0, RZ ;  /* 0x0000000005057224 */ /* 0x000fc800078e02ff */
[----:B------:R-:W-:Y:S01]  /*00f0*/  IMAD.HI.U32 R3, R3, R5, R2 ;  /* 0x0000000503037227 */ /* 0x000fe200078e0002 */
[----:B------:R-:W-:-:S04]  /*0100*/  IADD3 R2, PT, PT, R18, 0x200, RZ ;  /* 0x0000020012027810 */ /* 0x000fc80007ffe0ff */
[----:B--2---:R-:W-:Y:S01]  /*0110*/  LEA R2, R9, R2, 0x18 ;  /* 0x0000000209027211 */ /* 0x004fe200078ec0ff */
[----:B-1----:R-:W-:Y:S02]  /*0120*/  IMAD.HI.U32 R17, R3, UR4, RZ ;  /* 0x0000000403117c27 */ /* 0x002fe4000f8e00ff */
[----:B------:R-:W0:Y:S03]  /*0130*/  S2R R3, SR_TID.X ;  /* 0x0000000000037919 */ /* 0x000e260000002100 */
[----:B------:R-:W-:-:S05]  /*0140*/  IADD3 R5, PT, PT, -R17, RZ, RZ ;  /* 0x000000ff11057210 */ /* 0x000fca0007ffe1ff */
[----:B------:R-:W-:Y:S01]  /*0150*/  IMAD R5, R0, R5, UR4 ;  /* 0x0000000400057e24 */ /* 0x000fe2000f8e0205 */
[----:B------:R-:W1:Y:S04]  /*0160*/  S2UR UR4, SR_CTAID.X ;  /* 0x00000000000479c3 */ /* 0x000e680000002500 */
[----:B------:R-:W-:-:S13]  /*0170*/  ISETP.GE.U32.AND P0, PT, R5, R0, PT ;  /* 0x000000000500720c */ /* 0x000fda0003f06070 */
[-C--:B------:R-:W-:Y:S02]  /*0180*/  @P0 IADD3 R5, PT, PT, R5, -R0.reuse, RZ ;  /* 0x8000000005050210 */ /* 0x080fe40007ffe0ff */
[----:B------:R-:W-:Y:S02]  /*0190*/  @P0 IADD3 R17, PT, PT, R17, 0x1, RZ ;  /* 0x0000000111110810 */ /* 0x000fe40007ffe0ff */
[----:B------:R-:W-:Y:S02]  /*01a0*/  ISETP.GE.U32.AND P1, PT, R5, R0, PT ;  /* 0x000000000500720c */ /* 0x000fe40003f26070 */
[----:B0-----:R-:W-:Y:S01]  /*01b0*/  LEA R19, R3, R2, 0x2 ;  /* 0x0000000203137211 */ /* 0x001fe200078e10ff */
[----:B-1----:R-:W-:-:S04]  /*01c0*/  IMAD R20, R0, UR4, R3 ;  /* 0x0000000400147c24 */ /* 0x002fc8000f8e0203 */
[----:B---3--:R-:W-:Y:S01]  /*01d0*/  IMAD R2, R20, UR5, RZ ;  /* 0x0000000514027c24 */ /* 0x008fe2000f8e02ff */
[----:B------:R0:W-:Y:S01]  /*01e0*/  STS [R19], RZ ;  /* 0x000000ff13007388 */ /* 0x0001e20000000800 */
[----:B------:R-:W1:Y:S04]  /*01f0*/  LDCU.64 UR4, c[0x0][0x358] ;  /* 0x00006b00ff0477ac */ /* 0x000e680008000a00 */
[----:B------:R-:W-:Y:S01]  /*0200*/  @P1 VIADD R17, R17, 0x1 ;  /* 0x0000000111111836 */ /* 0x000fe20000000000 */
[----:B------:R-:W-:Y:S01]  /*0210*/  @!P2 LOP3.LUT R17, RZ, R0, RZ, 0x33, !PT ;  /* 0x00000000ff11a212 */ /* 0x000fe200078e33ff */
[----:B------:R-:W-:Y:S01]  /*0220*/  BAR.SYNC.DEFER_BLOCKING 0x0 ;  /* 0x0000000000007b1d */ /* 0x000fe20000010000 */
[----:B----4-:R-:W-:Y:S02]  /*0230*/  IADD3 R24, P1, PT, R2, UR6, RZ ;  /* 0x0000000602187c10 */ /* 0x010fe4000ff3e0ff */
[----:B------:R-:W-:-:S02]  /*0240*/  ISETP.NE.AND P0, PT, R17, -0x1, PT ;  /* 0xffffffff1100780c */ /* 0x000fc40003f05270 */
[----:B------:R-:W-:-:S11]  /*0250*/  LEA.HI.X.SX32 R25, R2, UR7, 0x1, P1 ;  /* 0x0000000702197c11 */ /* 0x000fd600088f0eff */
[----:B01----:R-:W-:Y:S05]  /*0260*/  @!P0 BRA `(.L_x_0) ;  /* 0x0000000800f08947 */ /* 0x003fea0003800000 */
[C---:B------:R-:W-:Y:S02]  /*0270*/  LOP3.LUT R7, R0.reuse, 0xf, RZ, 0xc0, !PT ;  /* 0x0000000f00077812 */ /* 0x040fe400078ec0ff */
[----:B------:R-:W-:Y:S02]  /*0280*/  LOP3.LUT R6, R0, 0x7, RZ, 0xc0, !PT ;  /* 0x0000000700067812 */ /* 0x000fe400078ec0ff */
[----:B------:R-:W-:Y:S02]  /*0290*/  IADD3 R2, PT, PT, R7, -0x1, RZ ;  /* 0xffffffff07027810 */ /* 0x000fe40007ffe0ff */
[----:B------:R-:W-:Y:S02]  /*02a0*/  IADD3 R4, PT, PT, R6, -0x1, RZ ;  /* 0xffffffff06047810 */ /* 0x000fe40007ffe0ff */
[----:B------:R-:W-:Y:S02]  /*02b0*/  LEA R18, R9, R18, 0x18 ;  /* 0x0000001209127211 */ /* 0x000fe400078ec0ff */
[----:B------:R-:W-:-:S02]  /*02c0*/  ISETP.GE.U32.AND P0, PT, R2, 0x7, PT ;  /* 0x000000070200780c */ /* 0x000fc40003f06070 */
[----:B------:R-:W-:Y:S02]  /*02d0*/  ISETP.GE.U32.AND P1, PT, R4, 0x3, PT ;  /* 0x000000030400780c */ /* 0x000fe40003f26070 */
[C---:B------:R-:W-:Y:S02]  /*02e0*/  LOP3.LUT R2, R0.reuse, 0x7f0, RZ, 0xc0, !PT ;  /* 0x000007f000027812 */ /* 0x040fe400078ec0ff */
[----:B------:R-:W-:Y:S02]  /*02f0*/  LOP3.LUT R4, R0, 0x3, RZ, 0xc0, !PT ;  /* 0x0000000300047812 */ /* 0x000fe400078ec0ff */
[----:B------:R-:W-:Y:S02]  /*0300*/  MOV R5, RZ ;  /* 0x000000ff00057202 */ /* 0x000fe40000000f00 */
[----:B------:R-:W-:-:S07]  /*0310*/  LEA R16, R3, R18, 0x2 ;  /* 0x0000001203107211 */ /* 0x000fce00078e10ff */
.L_x_8:
[----:B0-----:R-:W0:Y:S01]  /*0320*/  LDCU UR6, c[0x0][0x398] ;  /* 0x00007300ff0677ac */ /* 0x001e220008000800 */
[----:B------:R-:W-:-:S05]  /*0330*/  IMAD R22, R0, R5, RZ ;  /* 0x0000000500167224 */ /* 0x000fca00078e02ff */
[----:B------:R-:W-:-:S04]  /*0340*/  IADD3 R11, PT, PT, R22, R3, RZ ;  /* 0x00000003160b7210 */ /* 0x000fc80007ffe0ff */
[----:B0-----:R-:W-:Y:S01]  /*0350*/  ISETP.GE.AND P2, PT, R11, UR6, PT ;  /* 0x000000060b007c0c */ /* 0x001fe2000bf46270 */
[----:B------:R-:W0:-:S12]  /*0360*/  LDCU UR6, c[0x0][0x39c] ;  /* 0x00007380ff0677ac */ /* 0x000e180008000800 */
[----:B-1----:R-:W1:Y:S02]  /*0370*/  @!P2 LDC.64 R8, c[0x0][0x388] ;  /* 0x0000e200ff08ab82 */ /* 0x002e640000000a00 */
[----:B-1----:R-:W-:-:S06]  /*0380*/  @!P2 IMAD.WIDE R8, R11, 0x4, R8 ;  /* 0x000000040b08a825 */ /* 0x002fcc00078e0208 */
[----:B------:R-:W2:Y:S01]  /*0390*/  @!P2 LDG.E R9, desc[UR4][R8.64] ;  /* 0x000000040809a981 */ /* 0x000ea2000c1e1900 */
[----:B0-----:R-:W-:Y:S01]  /*03a0*/  ISETP.GE.AND P3, PT, R20, UR6, PT ;  /* 0x0000000614007c0c */ /* 0x001fe2000bf66270 */
[----:B------:R-:W-:Y:S02]  /*03b0*/  BSSY.RECONVERGENT B0, `(.L_x_1) ;  /* 0x00000a5000007945 */ /* 0x000fe40003800200 */
[----:B--2---:R0:W-:Y:S01]  /*03c0*/  @!P2 STS [R16], R9 ;  /* 0x000000091000a388 */ /* 0x0041e20000000800 */
[----:B------:R-:W-:Y:S01]  /*03d0*/  BAR.SYNC.DEFER_BLOCKING 0x0 ;  /* 0x0000000000007b1d */ /* 0x000fe20000010000 */
[C---:B------:R-:W-:Y:S02]  /*03e0*/  ISETP.NE.AND P2, PT, R5.reuse, R17, PT ;  /* 0x000000110500720c */ /* 0x040fe40003f45270 */
[----:B------:R-:W-:-:S06]  /*03f0*/  IADD3 R5, PT, PT, R5, 0x1, RZ ;  /* 0x0000000105057810 */ /* 0x000fcc0007ffe0ff */
[----:B------:R-:W-:Y:S05]  /*0400*/  @P3 BRA `(.L_x_2) ;  /* 0x00000008007c3947 */ /* 0x000fea0003800000 */
[----:B------:R1:W2:Y:S01]  /*0410*/  LDS R13, [R19] ;  /* 0x00000000130d7984 */ /* 0x0002a20000000800 */
[----:B------:R-:W-:Y:S02]  /*0420*/  ISETP.GE.U32.AND P3, PT, R0, 0x10, PT ;  /* 0x000000100000780c */ /* 0x000fe40003f66070 */
[----:B------:R-:W-:-:S11]  /*0430*/  MOV R15, RZ ;  /* 0x000000ff000f7202 */ /* 0x000fd60000000f00 */
[----:B-1----:R-:W-:Y:S05]  /*0440*/  @!P3 BRA `(.L_x_3) ;  /* 0x000000040028b947 */ /* 0x002fea0003800000 */
[----:B------:R-:W-:-:S07]  /*0450*/  IMAD.MOV.U32 R21, RZ, RZ, RZ ;  /* 0x000000ffff157224 */ /* 0x000fce00078e00ff */
.L_x_4:
[----:B------:R-:W-:-:S05]  /*0460*/  IADD3 R23, PT, PT, R22, R21, RZ ;  /* 0x0000001516177210 */ /* 0x000fca0007ffe0ff */
[----:B------:R-:W-:-:S06]  /*0470*/  IMAD.WIDE.U32 R28, R23, 0x4, R24 ;  /* 0x00000004171c7825 */ /* 0x000fcc00078e0018 */
[----:B------:R-:W2:Y:S01]  /*0480*/  LDG.E R28, desc[UR4][R28.64] ;  /* 0x000000041c1c7981 */ /* 0x000ea2000c1e1900 */
[----:B------:R-:W-:-:S05]  /*0490*/  IADD3 R15, PT, PT, R23, 0x1, RZ ;  /* 0x00000001170f7810 */ /* 0x000fca0007ffe0ff */
[----:B------:R-:W-:-:S06]  /*04a0*/  IMAD.WIDE.U32 R14, R15, 0x4, R24 ;  /* 0x000000040f0e7825 */ /* 0x000fcc00078e0018 */
[----:B------:R2:W3:Y:S01]  /*04b0*/  LDG.E R14, desc[UR4][R14.64] ;  /* 0x000000040e0e7981 */ /* 0x0004e2000c1e1900 */
[----:B------:R-:W-:Y:S02]  /*04c0*/  LEA R26, R21, R18, 0x2 ;  /* 0x00000012151a7211 */ /* 0x000fe400078e10ff */
[----:B------:R-:W-:-:S03]  /*04d0*/  IADD3 R27, PT, PT, R23, 0x2, RZ ;  /* 0x00000002171b7810 */ /* 0x000fc60007ffe0ff */
[----:B0-----:R-:W2:Y:S02]  /*04e0*/  LDS.128 R8, [R26] ;  /* 0x000000001a087984 */ /* 0x001ea40000000c00 */
[----:B--2---:R-:W-:Y:S01]  /*04f0*/  IMAD R15, R8, R28, R13 ;  /* 0x0000001c080f7224 */ /* 0x004fe200078e020d */
[----:B------:R-:W-:Y:S01]  /*0500*/  IADD3 R13, PT, PT, R23, 0x3, RZ ;  /* 0x00000003170d7810 */ /* 0x000fe20007ffe0ff */
[----:B------:R-:W-:-:S04]  /*0510*/  IMAD.WIDE.U32 R28, R27, 0x4, R24 ;  /* 0x000000041b1c7825 */ /* 0x000fc800078e0018 */
[----:B------:R-:W-:Y:S01]  /*0520*/  IMAD.WIDE.U32 R12, R13, 0x4, R24 ;  /* 0x000000040d0c7825 */ /* 0x000fe200078e0018 */
[----:B------:R-:W2:Y:S04]  /*0530*/  LDG.E R27, desc[UR4][R28.64] ;  /* 0x000000041c1b7981 */ /* 0x000ea8000c1e1900 */
[----:B------:R0:W4:Y:S01]  /*0540*/  LDG.E R8, desc[UR4][R12.64] ;  /* 0x000000040c087981 */ /* 0x000122000c1e1900 */
[----:B---3--:R-:W-:Y:S01]  /*0550*/  IMAD R9, R14, R9, R15 ;  /* 0x000000090e097224 */ /* 0x008fe200078e020f */
[----:B0-----:R-:W-:-:S05]  /*0560*/  IADD3 R13, PT, PT, R23, 0x4, RZ ;  /* 0x00000004170d7810 */ /* 0x001fca0007ffe0ff */
[----:B------:R-:W-:-:S05]  /*0570*/  IMAD.WIDE.U32 R12, R13, 0x4, R24 ;  /* 0x000000040d0c7825 */ /* 0x000fca00078e0018 */
[----:B------:R0:W3:Y:S01]  /*0580*/  LDG.E R29, desc[UR4][R12.64] ;  /* 0x000000040c1d7981 */ /* 0x0000e2000c1e1900 */
[----:B------:R-:W-:-:S05]  /*0590*/  IADD3 R15, PT, PT, R23, 0x5, RZ ;  /* 0x00000005170f7810 */ /* 0x000fca0007ffe0ff */
[----:B------:R-:W-:-:S06]  /*05a0*/  IMAD.WIDE.U32 R14, R15, 0x4, R24 ;  /* 0x000000040f0e7825 */ /* 0x000fcc00078e0018 */
[----:B------:R-:W5:Y:S01]  /*05b0*/  LDG.E R14, desc[UR4][R14.64] ;  /* 0x000000040e0e7981 */ /* 0x000f62000c1e1900 */
[C---:B------:R-:W-:Y:S01]  /*05c0*/  VIADD R28, R23.reuse, 0x6 ;  /* 0x00000006171c7836 */ /* 0x040fe20000000000 */
[----:B0-----:R-:W-:Y:S01]  /*05d0*/  IADD3 R13, PT, PT, R23, 0x7, RZ ;  /* 0x00000007170d7810 */ /* 0x001fe20007ffe0ff */
[----:B--2---:R-:W-:-:S04]  /*05e0*/  IMAD R9, R27, R10, R9 ;  /* 0x0000000a1b097224 */ /* 0x004fc800078e0209 */
[----:B----4-:R-:W-:Y:S02]  /*05f0*/  IMAD R27, R8, R11, R9 ;  /* 0x0000000b081b7224 */ /* 0x010fe400078e0209 */
[----:B------:R-:W3:Y:S02]  /*0600*/  LDS.128 R8, [R26+0x10] ;  /* 0x000010001a087984 */ /* 0x000ee40000000c00 */
[----:B---3--:R-:W-:Y:S02]  /*0610*/  IMAD R8, R8, R29, R27 ;  /* 0x0000001d08087224 */ /* 0x008fe400078e021b */
[----:B------:R-:W-:-:S06]  /*0620*/  IMAD.WIDE.U32 R28, R28, 0x4, R24 ;  /* 0x000000041c1c7825 */ /* 0x000fcc00078e0018 */
[----:B------:R-:W2:Y:S01]  /*0630*/  LDG.E R29, desc[UR4][R28.64] ;  /* 0x000000041c1d7981 */ /* 0x000ea2000c1e1900 */
[----:B-----5:R-:W-:Y:S02]  /*0640*/  IMAD R12, R14, R9, R8 ;  /* 0x000000090e0c7224 */ /* 0x020fe400078e0208 */
[----:B------:R-:W-:Y:S01]  /*0650*/  IMAD.WIDE.U32 R8, R13, 0x4, R24 ;  /* 0x000000040d087825 */ /* 0x000fe200078e0018 */
[----:B------:R-:W-:-:S04]  /*0660*/  IADD3 R13, PT, PT, R23, 0x8, RZ ;  /* 0x00000008170d7810 */ /* 0x000fc80007ffe0ff */
[----:B------:R0:W3:Y:S02]  /*0670*/  LDG.E R27, desc[UR4][R8.64] ;  /* 0x00000004081b7981 */ /* 0x0000e4000c1e1900 */
[----:B0-----:R-:W-:-:S06]  /*0680*/  IMAD.WIDE.U32 R8, R13, 0x4, R24 ;  /* 0x000000040d087825 */ /* 0x001fcc00078e0018 */
[----:B------:R-:W4:Y:S01]  /*0690*/  LDG.E R9, desc[UR4][R8.64] ;  /* 0x0000000408097981 */ /* 0x000f22000c1e1900 */
[----:B--2---:R-:W-:Y:S01]  /*06a0*/  IMAD R10, R29, R10, R12 ;  /* 0x0000000a1d0a7224 */ /* 0x004fe200078e020c */
[----:B------:R-:W-:Y:S02]  /*06b0*/  IADD3 R29, PT, PT, R23, 0xa, RZ ;  /* 0x0000000a171d7810 */ /* 0x000fe40007ffe0ff */
[----:B------:R-:W4:Y:S01]  /*06c0*/  LDS.128 R12, [R26+0x20] ;  /* 0x000020001a0c7984 */ /* 0x000f220000000c00 */
[----:B---3--:R-:W-:Y:S01]  /*06d0*/  IMAD R10, R27, R11, R10 ;  /* 0x0000000b1b0a7224 */ /* 0x008fe200078e020a */
[----:B------:R-:W-:Y:S01]  /*06e0*/  IADD3 R11, PT, PT, R23, 0x9, RZ ;  /* 0x00000009170b7810 */ /* 0x000fe20007ffe0ff */
[----:B------:R-:W-:-:S06]  /*06f0*/  IMAD.WIDE.U32 R28, R29, 0x4, R24 ;  /* 0x000000041d1c7825 */ /* 0x000fcc00078e0018 */
[----:B------:R-:W2:Y:S01]  /*0700*/  LDG.E R29, desc[UR4][R28.64] ;  /* 0x000000041c1d7981 */ /* 0x000ea2000c1e1900 */
[----:B----4-:R-:W-:Y:S02]  /*0710*/  IMAD R12, R12, R9, R10 ;  /* 0x000000090c0c7224 */ /* 0x010fe400078e020a */
[----:B------:R-:W-:-:S06]  /*0720*/  IMAD.WIDE.U32 R10, R11, 0x4, R24 ;  /* 0x000000040b0a7825 */ /* 0x000fcc00078e0018 */
[----:B------:R-:W3:Y:S01]  /*0730*/  LDG.E R10, desc[UR4][R10.64] ;  /* 0x000000040a0a7981 */ /* 0x000ee2000c1e1900 */
[----:B------:R-:W-:-:S05]  /*0740*/  IADD3 R9, PT, PT, R23, 0xb, RZ ;  /* 0x0000000b17097810 */ /* 0x000fca0007ffe0ff */
[----:B------:R-:W-:-:S06]  /*0750*/  IMAD.WIDE.U32 R8, R9, 0x4, R24 ;  /* 0x0000000409087825 */ /* 0x000fcc00078e0018 */
[----:B------:R0:W4:Y:S02]  /*0760*/  LDG.E R8, desc[UR4][R8.64] ;  /* 0x0000000408087981 */ /* 0x000124000c1e1900 */
[C---:B0-----:R-:W-:Y:S01]  /*0770*/  IADD3 R9, PT, PT, R23.reuse, 0xf, RZ ;  /* 0x0000000f17097810 */ /* 0x041fe20007ffe0ff */
[----:B---3--:R-:W-:Y:S01]  /*0780*/  IMAD R12, R10, R13, R12 ;  /* 0x0000000d0a0c7224 */ /* 0x008fe200078e020c */
[----:B------:R-:W-:-:S05]  /*0790*/  IADD3 R13, PT, PT, R23, 0xc, RZ ;  /* 0x0000000c170d7810 */ /* 0x000fca0007ffe0ff */
[----:B------:R-:W-:Y:S01]  /*07a0*/  IMAD.WIDE.U32 R10, R13, 0x4, R24 ;  /* 0x000000040d0a7825 */ /* 0x000fe200078e0018 */
[----:B------:R-:W-:-:S03]  /*07b0*/  IADD3 R13, PT, PT, R23, 0xd, RZ ;  /* 0x0000000d170d7810 */ /* 0x000fc60007ffe0ff */
[----:B--2---:R-:W-:Y:S01]  /*07c0*/  IMAD R14, R29, R14, R12 ;  /* 0x0000000e1d0e7224 */ /* 0x004fe200078e020c */
[----:B------:R-:W2:Y:S01]  /*07d0*/  LDG.E R27, desc[UR4][R10.64] ;  /* 0x000000040a1b7981 */ /* 0x000ea2000c1e1900 */
[----:B------:R-:W-:Y:S02]  /*07e0*/  VIADD R29, R23, 0xe ;  /* 0x0000000e171d7836 */ /* 0x000fe40000000000 */
[----:B------:R-:W-:-:S04]  /*07f0*/  IMAD.WIDE.U32 R12, R13, 0x4, R24 ;  /* 0x000000040d0c7825 */ /* 0x000fc800078e0018 */
[--C-:B------:R-:W-:Y:S02]  /*0800*/  IMAD.WIDE.U32 R28, R29, 0x4, R24.reuse ;  /* 0x000000041d1c7825 */ /* 0x100fe400078e0018 */
[----:B------:R-:W3:Y:S04]  /*0810*/  LDG.E R12, desc[UR4][R12.64] ;  /* 0x000000040c0c7981 */ /* 0x000ee8000c1e1900 */
[----:B------:R0:W5:Y:S02]  /*0820*/  LDG.E R23, desc[UR4][R28.64] ;  /* 0x000000041c177981 */ /* 0x000164000c1e1900 */
[----:B0-----:R-:W-:-:S06]  /*0830*/  IMAD.WIDE.U32 R28, R9, 0x4, R24 ;  /* 0x00000004091c7825 */ /* 0x001fcc00078e0018 */
[----:B------:R-:W5:Y:S01]  /*0840*/  LDG.E R28, desc[UR4][R28.64] ;  /* 0x000000041c1c7981 */ /* 0x000f62000c1e1900 */
[----:B----4-:R-:W-:-:S03]  /*0850*/  IMAD R14, R8, R15, R14 ;  /* 0x0000000f080e7224 */ /* 0x010fc600078e020e */
[----:B------:R-:W2:Y:S01]  /*0860*/  LDS.128 R8, [R26+0x30] ;  /* 0x000030001a087984 */ /* 0x000ea20000000c00 */
[----:B------:R-:W-:-:S04]  /*0870*/  IADD3 R21, PT, PT, R21, 0x10, RZ ;  /* 0x0000001015157810 */ /* 0x000fc80007ffe0ff */
[----:B------:R-:W-:Y:S01]  /*0880*/  ISETP.NE.AND P3, PT, R21, R2, PT ;  /* 0x000000021500720c */ /* 0x000fe20003f65270 */
[----:B--2---:R-:W-:-:S04]  /*0890*/  IMAD R8, R8, R27, R14 ;  /* 0x0000001b08087224 */ /* 0x004fc800078e020e */
[----:B---3--:R-:W-:-:S04]  /*08a0*/  IMAD R8, R12, R9, R8 ;  /* 0x000000090c087224 */ /* 0x008fc800078e0208 */
[----:B-----5:R-:W-:-:S04]  /*08b0*/  IMAD R8, R23, R10, R8 ;  /* 0x0000000a17087224 */ /* 0x020fc800078e0208 */
[----:B------:R-:W-:Y:S01]  /*08c0*/  IMAD R13, R28, R11, R8 ;  /* 0x0000000b1c0d7224 */ /* 0x000fe200078e0208 */
[----:B------:R-:W-:Y:S06]  /*08d0*/  @P3 BRA `(.L_x_4) ;  /* 0xfffffff800e03947 */ /* 0x000fec000383ffff */
[----:B------:R-:W-:-:S07]  /*08e0*/  MOV R15, R2 ;  /* 0x00000002000f7202 */ /* 0x000fce0000000f00 */
.L_x_3:
[----:B------:R-:W-:-:S13]  /*08f0*/  ISETP.NE.AND P3, PT, R7, RZ, PT ;  /* 0x000000ff0700720c */ /* 0x000fda0003f65270 */
[----:B------:R-:W-:Y:S05]  /*0900*/  @!P3 BRA `(.L_x_5) ;  /* 0x000000040038b947 */ /* 0x000fea0003800000 */
[----:B------:R-:W-:Y:S01]  /*0910*/  ISETP.NE.AND P3, PT, R6, RZ, PT ;  /* 0x000000ff0600720c */ /* 0x000fe20003f65270 */
[----:B------:R-:W-:-:S12]  /*0920*/  @!P0 BRA `(.L_x_6) ;  /* 0x0000000000908947 */ /* 0x000fd80003800000 */
[----:B------:R-:W-:-:S05]  /*0930*/  IADD3 R23, PT, PT, R22, R15, RZ ;  /* 0x0000000f16177210 */ /* 0x000fca0007ffe0ff */
[----:B------:R-:W-:-:S05]  /*0940*/  IMAD.WIDE.U32 R26, R23, 0x4, R24 ;  /* 0x00000004171a7825 */ /* 0x000fca00078e0018 */
[----:B------:R-:W2:Y:S01]  /*0950*/  LDG.E R21, desc[UR4][R26.64] ;  /* 0x000000041a157981 */ /* 0x000ea2000c1e1900 */
[----:B------:R-:W-:Y:S02]  /*0960*/  LEA R14, R15, R18, 0x2 ;  /* 0x000000120f0e7211 */ /* 0x000fe400078e10ff */
[----:B------:R-:W-:-:S03]  /*0970*/  IADD3 R29, PT, PT, R23, 0x1, RZ ;  /* 0x00000001171d7810 */ /* 0x000fc60007ffe0ff */
[----:B0-----:R-:W2:Y:S02]  /*0980*/  LDS.128 R8, [R14] ;  /* 0x000000000e087984 */ /* 0x001ea40000000c00 */
[----:B------:R-:W-:-:S06]  /*0990*/  IMAD.WIDE.U32 R28, R29, 0x4, R24 ;  /* 0x000000041d1c7825 */ /* 0x000fcc00078e0018 */
[----:B------:R-:W3:Y:S01]  /*09a0*/  LDG.E R28, desc[UR4][R28.64] ;  /* 0x000000041c1c7981 */ /* 0x000ee2000c1e1900 */
[----:B--2---:R-:W-:Y:S01]  /*09b0*/  IMAD R21, R8, R21, R13 ;  /* 0x0000001508157224 */ /* 0x004fe200078e020d */
[----:B------:R-:W-:-:S05]  /*09c0*/  IADD3 R13, PT, PT, R23, 0x2, RZ ;  /* 0x00000002170d7810 */ /* 0x000fca0007ffe0ff */
[----:B------:R-:W-:-:S06]  /*09d0*/  IMAD.WIDE.U32 R26, R13, 0x4, R24 ;  /* 0x000000040d1a7825 */ /* 0x000fcc00078e0018 */
[----:B------:R-:W2:Y:S01]  /*09e0*/  LDG.E R27, desc[UR4][R26.64] ;  /* 0x000000041a1b7981 */ /* 0x000ea2000c1e1900 */
[----:B------:R-:W-:-:S04]  /*09f0*/  VIADD R13, R23, 0x3 ;  /* 0x00000003170d7836 */ /* 0x000fc80000000000 */
[----:B------:R-:W-:-:S05]  /*0a00*/  IMAD.WIDE.U32 R12, R13, 0x4, R24 ;  /* 0x000000040d0c7825 */ /* 0x000fca00078e0018 */
[----:B------:R0:W4:Y:S01]  /*0a10*/  LDG.E R8, desc[UR4][R12.64] ;  /* 0x000000040c087981 */ /* 0x000122000c1e1900 */
[----:B---3--:R-:W-:Y:S01]  /*0a20*/  IMAD R9, R28, R9, R21 ;  /* 0x000000091c097224 */ /* 0x008fe200078e0215 */
[----:B------:R-:W-:-:S05]  /*0a30*/  IADD3 R21, PT, PT, R23, 0x4, RZ ;  /* 0x0000000417157810 */ /* 0x000fca0007ffe0ff */
[----:B0-----:R-:W-:-:S05]  /*0a40*/  IMAD.WIDE.U32 R12, R21, 0x4, R24 ;  /* 0x00000004150c7825 */ /* 0x001fca00078e0018 */
[----:B------:R0:W3:Y:S01]  /*0a50*/  LDG.E R21, desc[UR4][R12.64] ;  /* 0x000000040c157981 */ /* 0x0000e2000c1e1900 */
[----:B--2---:R-:W-:Y:S01]  /*0a60*/  IMAD R10, R27, R10, R9 ;  /* 0x0000000a1b0a7224 */ /* 0x004fe200078e0209 */
[C---:B------:R-:W-:Y:S02]  /*0a70*/  IADD3 R9, PT, PT, R23.reuse, 0x5, RZ ;  /* 0x0000000517097810 */ /* 0x040fe40007ffe0ff */
[----:B------:R-:W-:-:S03]  /*0a80*/  IADD3 R27, PT, PT, R23, 0x6, RZ ;  /* 0x00000006171b7810 */ /* 0x000fc60007ffe0ff */
[----:B------:R-:W-:Y:S01]  /*0a90*/  IMAD.WIDE.U32 R28, R9, 0x4, R24 ;  /* 0x00000004091c7825 */ /* 0x000fe200078e0018 */
[----:B------:R-:W-:-:S03]  /*0aa0*/  IADD3 R23, PT, PT, R23, 0x7, RZ ;  /* 0x0000000717177810 */ /* 0x000fc60007ffe0ff */
[--C-:B------:R-:W-:Y:S02]  /*0ab0*/  IMAD.WIDE.U32 R26, R27, 0x4, R24.reuse ;  /* 0x000000041b1a7825 */ /* 0x100fe400078e0018 */
[----:B------:R-:W2:Y:S02]  /*0ac0*/  LDG.E R28, desc[UR4][R28.64] ;  /* 0x000000041c1c7981 */ /* 0x000ea4000c1e1900 */
[----:B0-----:R-:W-:Y:S02]  /*0ad0*/  IMAD.WIDE.U32 R12, R23, 0x4, R24 ;  /* 0x00000004170c7825 */ /* 0x001fe400078e0018 */
[----:B------:R4:W5:Y:S04]  /*0ae0*/  LDG.E R27, desc[UR4][R26.64] ;  /* 0x000000041a1b7981 */ /* 0x000968000c1e1900 */
[----:B------:R-:W5:Y:S01]  /*0af0*/  LDG.E R23, desc[UR4][R12.64] ;  /* 0x000000040c177981 */ /* 0x000f62000c1e1900 */
[----:B----4-:R-:W-:-:S03]  /*0b00*/  IMAD R26, R8, R11, R10 ;  /* 0x0000000b081a7224 */ /* 0x010fc600078e020a */
[----:B------:R-:W3:Y:S01]  /*0b10*/  LDS.128 R8, [R14+0x10] ;  /* 0x000010000e087984 */ /* 0x000ee20000000c00 */
[----:B------:R-:W-:Y:S01]  /*0b20*/  IADD3 R15, PT, PT, R15, 0x8, RZ ;  /* 0x000000080f0f7810 */ /* 0x000fe20007ffe0ff */
[----:B---3--:R-:W-:-:S04]  /*0b30*/  IMAD R8, R8, R21, R26 ;  /* 0x0000001508087224 */ /* 0x008fc800078e021a */
[----:B--2---:R-:W-:-:S04]  /*0b40*/  IMAD R8, R28, R9, R8 ;  /* 0x000000091c087224 */ /* 0x004fc800078e0208 */
[----:B-----5:R-:W-:-:S04]  /*0b50*/  IMAD R8, R27, R10, R8 ;  /* 0x0000000a1b087224 */ /* 0x020fc800078e0208 */
[----:B------:R-:W-:-:S07]  /*0b60*/  IMAD R13, R23, R11, R8 ;  /* 0x0000000b170d7224 */ /* 0x000fce00078e0208 */
.L_x_6:
[----:B------:R-:W-:Y:S05]  /*0b70*/  @!P3 BRA `(.L_x_5) ;  /* 0x00000000009cb947 */ /* 0x000fea0003800000 */
[----:B------:R-:W-:Y:S01]  /*0b80*/  ISETP.NE.AND P3, PT, R4, RZ, PT ;  /* 0x000000ff0400720c */ /* 0x000fe20003f65270 */
[----:B------:R-:W-:-:S12]  /*0b90*/  @!P1 BRA `(.L_x_7) ;  /* 0x00000000004c9947 */ /* 0x000fd80003800000 */
[----:B0-----:R-:W-:-:S04]  /*0ba0*/  IADD3 R9, PT, PT, R22, R15, RZ ;  /* 0x0000000f16097210 */ /* 0x001fc80007ffe0ff */
[C---:B------:R-:W-:Y:S01]  /*0bb0*/  IADD3 R27, PT, PT, R9.reuse, 0x1, RZ ;  /* 0x00000001091b7810 */ /* 0x040fe20007ffe0ff */
[----:B------:R-:W-:-:S04]  /*0bc0*/  IMAD.WIDE.U32 R28, R9, 0x4, R24 ;  /* 0x00000004091c7825 */ /* 0x000fc800078e0018 */
[----:B------:R-:W-:Y:S01]  /*0bd0*/  VIADD R11, R9, 0x2 ;  /* 0x00000002090b7836 */ /* 0x000fe20000000000 */
[----:B------:R0:W2:Y:S01]  /*0be0*/  LDG.E R12, desc[UR4][R28.64] ;  /* 0x000000041c0c7981 */ /* 0x0000a2000c1e1900 */
[----:B------:R-:W-:Y:S01]  /*0bf0*/  IMAD.WIDE.U32 R26, R27, 0x4, R24 ;  /* 0x000000041b1a7825 */ /* 0x000fe200078e0018 */
[----:B------:R-:W-:-:S04]  /*0c00*/  IADD3 R9, PT, PT, R9, 0x3, RZ ;  /* 0x0000000309097810 */ /* 0x000fc80007ffe0ff */
[----:B------:R1:W3:Y:S01]  /*0c10*/  LDG.E R14, desc[UR4][R26.64] ;  /* 0x000000041a0e7981 */ /* 0x0002e2000c1e1900 */
[----:B0-----:R-:W-:-:S05]  /*0c20*/  IMAD.WIDE.U32 R28, R11, 0x4, R24 ;  /* 0x000000040b1c7825 */ /* 0x001fca00078e0018 */
[----:B------:R-:W4:Y:S01]  /*0c30*/  LDG.E R21, desc[UR4][R28.64] ;  /* 0x000000041c157981 */ /* 0x000f22000c1e1900 */
[----:B-1----:R-:W-:-:S05]  /*0c40*/  IMAD.WIDE.U32 R26, R9, 0x4, R24 ;  /* 0x00000004091a7825 */ /* 0x002fca00078e0018 */
[----:B------:R-:W5:Y:S01]  /*0c50*/  LDG.E R23, desc[UR4][R26.64] ;  /* 0x000000041a177981 */ /* 0x000f62000c1e1900 */
[----:B------:R-:W-:-:S06]  /*0c60*/  LEA R8, R15, R18, 0x2 ;  /* 0x000000120f087211 */ /* 0x000fcc00078e10ff */
[----:B------:R-:W2:Y:S01]  /*0c70*/  LDS.128 R8, [R8] ;  /* 0x0000000008087984 */ /* 0x000ea20000000c00 */
[----:B------:R-:W-:Y:S01]  /*0c80*/  IADD3 R15, PT, PT, R15, 0x4, RZ ;  /* 0x000000040f0f7810 */ /* 0x000fe20007ffe0ff */
[----:B--2---:R-:W-:-:S04]  /*0c90*/  IMAD R12, R8, R12, R13 ;  /* 0x0000000c080c7224 */ /* 0x004fc800078e020d */
[----:B---3--:R-:W-:-:S04]  /*0ca0*/  IMAD R9, R14, R9, R12 ;  /* 0x000000090e097224 */ /* 0x008fc800078e020c */
[----:B----4-:R-:W-:-:S04]  /*0cb0*/  IMAD R10, R21, R10, R9 ;  /* 0x0000000a150a7224 */ /* 0x010fc800078e0209 */
[----:B-----5:R-:W-:-:S07]  /*0cc0*/  IMAD R13, R23, R11, R10 ;  /* 0x0000000b170d7224 */ /* 0x020fce00078e020a */
.L_x_7:
[----:B------:R-:W-:Y:S05]  /*0cd0*/  @!P3 BRA `(.L_x_5) ;  /* 0x000000000044b947 */ /* 0x000fea0003800000 */
[----:B------:R-:W-:-:S05]  /*0ce0*/  IADD3 R21, PT, PT, R22, R15, RZ ;  /* 0x0000000f16157210 */ /* 0x000fca0007ffe0ff */
[----:B------:R-:W-:-:S06]  /*0cf0*/  IMAD.WIDE.U32 R22, R21, 0x4, R24 ;  /* 0x0000000415167825 */ /* 0x000fcc00078e0018 */
[----:B------:R-:W2:Y:S01]  /*0d00*/  LDG.E R22, desc[UR4][R22.64] ;  /* 0x0000000416167981 */ /* 0x000ea2000c1e1900 */
[----:B------:R-:W-:Y:S02]  /*0d10*/  LEA R8, R15, R18, 0x2 ;  /* 0x000000120f087211 */ /* 0x000fe400078e10ff */
[----:B------:R-:W-:-:S04]  /*0d20*/  ISETP.NE.AND P3, PT, R4, 0x1, PT ;  /* 0x000000010400780c */ /* 0x000fc80003f65270 */
[----:B0-----:R-:W2:Y:S02]  /*0d30*/  LDS.128 R8, [R8] ;  /* 0x0000000008087984 */ /* 0x001ea40000000c00 */
[----:B--2---:R-:W-:-:S07]  /*0d40*/  IMAD R13, R8, R22, R13 ;  /* 0x00000016080d7224 */ /* 0x004fce00078e020d */
[----:B------:R-:W-:Y:S05]  /*0d50*/  @!P3 BRA `(.L_x_5) ;  /* 0x000000000024b947 */ /* 0x000fea0003800000 */
[----:B------:R-:W-:Y:S02]  /*0d60*/  ISETP.NE.AND P3, PT, R4, 0x2, PT ;  /* 0x000000020400780c */ /* 0x000fe40003f65270 */
[----:B------:R-:W-:-:S05]  /*0d70*/  IADD3 R23, PT, PT, R21, 0x1, RZ ;  /* 0x0000000115177810 */ /* 0x000fca0007ffe0ff */
[----:B------:R-:W-:-:S06]  /*0d80*/  IMAD.WIDE.U32 R22, R23, 0x4, R24 ;  /* 0x0000000417167825 */ /* 0x000fcc00078e0018 */
[----:B------:R-:W-:Y:S01]  /*0d90*/  @P3 IADD3 R15, PT, PT, R21, 0x2, RZ ;  /* 0x00000002150f3810 */ /* 0x000fe20007ffe0ff */
[----:B------:R-:W2:Y:S04]  /*0da0*/  LDG.E R22, desc[UR4][R22.64] ;  /* 0x0000000416167981 */ /* 0x000ea8000c1e1900 */
[----:B------:R-:W-:-:S06]  /*0db0*/  @P3 IMAD.WIDE.U32 R14, R15, 0x4, R24 ;  /* 0x000000040f0e3825 */ /* 0x000fcc00078e0018 */
[----:B------:R-:W3:Y:S01]  /*0dc0*/  @P3 LDG.E R14, desc[UR4][R14.64] ;  /* 0x000000040e0e3981 */ /* 0x000ee2000c1e1900 */
[----:B--2---:R-:W-:-:S04]  /*0dd0*/  IMAD R13, R22, R9, R13 ;  /* 0x00000009160d7224 */ /* 0x004fc800078e020d */
[----:B---3--:R-:W-:-:S07]  /*0de0*/  @P3 IMAD R13, R14, R10, R13 ;  /* 0x0000000a0e0d3224 */ /* 0x008fce00078e020d */
.L_x_5:
[----:B--2---:R1:W-:Y:S02]  /*0df0*/  STS [R19], R13 ;  /* 0x0000000d13007388 */ /* 0x0043e40000000800 */
.L_x_2:
[----:B------:R-:W-:Y:S05]  /*0e00*/  BSYNC.RECONVERGENT B0 ;  /* 0x0000000000007941 */ /* 0x000fea0003800200 */
.L_x_1:
[----:B------:R-:W-:Y:S06]  /*0e10*/  BAR.SYNC.DEFER_BLOCKING 0x0 ;  /* 0x0000000000007b1d */ /* 0x000fec0000010000 */
[----:B------:R-:W-:Y:S05]  /*0e20*/  @P2 BRA `(.L_x_8) ;  /* 0xfffffff4003c2947 */ /* 0x000fea000383ffff */
.L_x_0:
[----:B------:R-:W2:Y:S02]  /*0e30*/  LDCU UR6, c[0x0][0x39c] ;  /* 0x00007380ff0677ac */ /* 0x000ea40008000800 */
[----:B--2---:R-:W-:-:S13]  /*0e40*/  ISETP.GE.AND P0, PT, R20, UR6, PT ;  /* 0x0000000614007c0c */ /* 0x004fda000bf06270 */
[----:B-1----:R-:W1:Y:S01]  /*0e50*/  @!P0 LDS R19, [R19] ;  /* 0x0000000013138984 */ /* 0x002e620000000800 */
[----:B------:R-:W2:Y:S02]  /*0e60*/  @!P0 LDC.64 R2, c[0x0][0x390] ;  /* 0x0000e400ff028b82 */ /* 0x000ea40000000a00 */
[----:B--2---:R-:W-:-:S05]  /*0e70*/  @!P0 IMAD.WIDE R20, R20, 0x4, R2 ;  /* 0x0000000414148825 */ /* 0x004fca00078e0202 */
[----:B-1----:R-:W-:Y:S01]  /*0e80*/  @!P0 STG.E desc[UR4][R20.64], R19 ;  /* 0x0000001314008986 */ /* 0x002fe2000c101904 */
[----:B------:R-:W-:Y:S06]  /*0e90*/  BAR.SYNC.DEFER_BLOCKING 0x0 ;  /* 0x0000000000007b1d */ /* 0x000fec0000010000 */
[----:B------:R-:W-:Y:S05]  /*0ea0*/  EXIT ;  /* 0x000000000000794d */ /* 0x000fea0003800000 */
.L_x_9:
[----:B------:R-:W-:-:S00]  /*0eb0*/  BRA `(.L_x_9) ;  /* 0xfffffffc00fc7947 */ /* 0x000fc0000383ffff */
[----:B------:R-:W-:-:S00]  /*0ec0*/  NOP ;  /* 0x0000000000007918 */ /* 0x000fc00000000000 */
        /* <DEDUP_REMOVED lines=11> */
.L_x_10:


//--------------------- .nv.shared._Z18MulMatrixAndVectorPiS_S_iii --------------------------
	.section	.nv.shared._Z18MulMatrixAndVectorPiS_S_iii,"aw",@nobits
	.sectionflags	@""
	.align	4
.nv.shared._Z18MulMatrixAndVectorPiS_S_iii:
	.zero		2048


//--------------------- .nv.shared.reserved.0     --------------------------
	.section	.nv.shared.reserved.0,"aw",@nobits
	.weak		__nv_reservedSMEM_offset_0_alias
	.size		__nv_reservedSMEM_offset_0_alias, 0, 64
	.other		__nv_reservedSMEM_offset_0_alias,@"STO_CUDA_RESERVED_SHARED STV_DEFAULT"
__nv_reservedSMEM_offset_0_alias:
	.zero		0
	.zero		64


//--------------------- .nv.constant0._Z18MulMatrixAndVectorPiS_S_iii --------------------------
	.section	.nv.constant0._Z18MulMatrixAndVectorPiS_S_iii,"a",@progbits
	.sectionflags	@""
	.align	4
.nv.constant0._Z18MulMatrixAndVectorPiS_S_iii:
	.zero		932


//--------------------- SYMBOLS --------------------------

	.type		.nv.reservedSmem.offset0,@object
	.size		.nv.reservedSmem.offset0,0x4
	.type		.nv.reservedSmem.cap,@object
	.size		.nv.reservedSmem.cap,0x4
